//
// Generated by NVIDIA NVVM Compiler
//
// Compiler Build ID: CL-36424714
// Cuda compilation tools, release 13.0, V13.0.88
// Based on NVVM 20.0.0
//

.version 9.0
.target sm_100
.address_size 64

	// .globl	_Z16computeDistancesPdS_S_ii

.visible .entry _Z16computeDistancesPdS_S_ii(
	.param .u64 .ptr .align 1 _Z16computeDistancesPdS_S_ii_param_0,
	.param .u64 .ptr .align 1 _Z16computeDistancesPdS_S_ii_param_1,
	.param .u64 .ptr .align 1 _Z16computeDistancesPdS_S_ii_param_2,
	.param .u32 _Z16computeDistancesPdS_S_ii_param_3,
	.param .u32 _Z16computeDistancesPdS_S_ii_param_4
)
{
	.reg .pred 	%p<10>;
	.reg .b32 	%r<30>;
	.reg .b64 	%rd<26>;
	.reg .b64 	%fd<120>;

	ld.param.u64 	%rd9, [_Z16computeDistancesPdS_S_ii_param_0];
	ld.param.u64 	%rd8, [_Z16computeDistancesPdS_S_ii_param_1];
	ld.param.u64 	%rd10, [_Z16computeDistancesPdS_S_ii_param_2];
	ld.param.u32 	%r13, [_Z16computeDistancesPdS_S_ii_param_3];
	ld.param.u32 	%r14, [_Z16computeDistancesPdS_S_ii_param_4];
	cvta.to.global.u64 	%rd1, %rd9;
	cvta.to.global.u64 	%rd2, %rd10;
	mov.u32 	%r15, %ctaid.x;
	mov.u32 	%r16, %ntid.x;
	mov.u32 	%r17, %tid.x;
	mad.lo.s32 	%r1, %r15, %r16, %r17;
	setp.ge.s32 	%p1, %r1, %r14;
	setp.lt.s32 	%p2, %r13, 1;
	or.pred  	%p3, %p1, %p2;
	@%p3 bra 	$L__BB0_9;
	cvta.to.global.u64 	%rd11, %rd8;
	shl.b32 	%r19, %r1, 2;
	mul.lo.s32 	%r2, %r13, %r1;
	and.b32  	%r3, %r13, 3;
	setp.lt.u32 	%p4, %r13, 4;
	mul.wide.s32 	%rd12, %r19, 8;
	add.s64 	%rd3, %rd11, %rd12;
	mov.b32 	%r29, 0;
	@%p4 bra 	$L__BB0_4;
	and.b32  	%r29, %r13, 2147483644;
	neg.s32 	%r27, %r29;
	add.s64 	%rd25, %rd1, 64;
	add.s64 	%rd5, %rd2, 16;
	mov.u32 	%r26, %r2;
$L__BB0_3:
	.pragma "nounroll";
	mul.wide.s32 	%rd13, %r26, 8;
	add.s64 	%rd14, %rd5, %rd13;
	ld.global.f64 	%fd1, [%rd25+-64];
	ld.global.f64 	%fd2, [%rd3];
	sub.f64 	%fd3, %fd1, %fd2;
	ld.global.f64 	%fd4, [%rd25+-56];
	ld.global.f64 	%fd5, [%rd3+8];
	sub.f64 	%fd6, %fd4, %fd5;
	mul.f64 	%fd7, %fd6, %fd6;
	fma.rn.f64 	%fd8, %fd3, %fd3, %fd7;
	ld.global.f64 	%fd9, [%rd25+-48];
	ld.global.f64 	%fd10, [%rd3+16];
	sub.f64 	%fd11, %fd9, %fd10;
	fma.rn.f64 	%fd12, %fd11, %fd11, %fd8;
	ld.global.f64 	%fd13, [%rd25+-40];
	ld.global.f64 	%fd14, [%rd3+24];
	sub.f64 	%fd15, %fd13, %fd14;
	fma.rn.f64 	%fd16, %fd15, %fd15, %fd12;
	sqrt.rn.f64 	%fd17, %fd16;
	st.global.f64 	[%rd14+-16], %fd17;
	ld.global.f64 	%fd18, [%rd25+-32];
	ld.global.f64 	%fd19, [%rd3];
	sub.f64 	%fd20, %fd18, %fd19;
	ld.global.f64 	%fd21, [%rd25+-24];
	ld.global.f64 	%fd22, [%rd3+8];
	sub.f64 	%fd23, %fd21, %fd22;
	mul.f64 	%fd24, %fd23, %fd23;
	fma.rn.f64 	%fd25, %fd20, %fd20, %fd24;
	ld.global.f64 	%fd26, [%rd25+-16];
	ld.global.f64 	%fd27, [%rd3+16];
	sub.f64 	%fd28, %fd26, %fd27;
	fma.rn.f64 	%fd29, %fd28, %fd28, %fd25;
	ld.global.f64 	%fd30, [%rd25+-8];
	ld.global.f64 	%fd31, [%rd3+24];
	sub.f64 	%fd32, %fd30, %fd31;
	fma.rn.f64 	%fd33, %fd32, %fd32, %fd29;
	sqrt.rn.f64 	%fd34, %fd33;
	st.global.f64 	[%rd14+-8], %fd34;
	ld.global.f64 	%fd35, [%rd25];
	ld.global.f64 	%fd36, [%rd3];
	sub.f64 	%fd37, %fd35, %fd36;
	ld.global.f64 	%fd38, [%rd25+8];
	ld.global.f64 	%fd39, [%rd3+8];
	sub.f64 	%fd40, %fd38, %fd39;
	mul.f64 	%fd41, %fd40, %fd40;
	fma.rn.f64 	%fd42, %fd37, %fd37, %fd41;
	ld.global.f64 	%fd43, [%rd25+16];
	ld.global.f64 	%fd44, [%rd3+16];
	sub.f64 	%fd45, %fd43, %fd44;
	fma.rn.f64 	%fd46, %fd45, %fd45, %fd42;
	ld.global.f64 	%fd47, [%rd25+24];
	ld.global.f64 	%fd48, [%rd3+24];
	sub.f64 	%fd49, %fd47, %fd48;
	fma.rn.f64 	%fd50, %fd49, %fd49, %fd46;
	sqrt.rn.f64 	%fd51, %fd50;
	st.global.f64 	[%rd14], %fd51;
	ld.global.f64 	%fd52, [%rd25+32];
	ld.global.f64 	%fd53, [%rd3];
	sub.f64 	%fd54, %fd52, %fd53;
	ld.global.f64 	%fd55, [%rd25+40];
	ld.global.f64 	%fd56, [%rd3+8];
	sub.f64 	%fd57, %fd55, %fd56;
	mul.f64 	%fd58, %fd57, %fd57;
	fma.rn.f64 	%fd59, %fd54, %fd54, %fd58;
	ld.global.f64 	%fd60, [%rd25+48];
	ld.global.f64 	%fd61, [%rd3+16];
	sub.f64 	%fd62, %fd60, %fd61;
	fma.rn.f64 	%fd63, %fd62, %fd62, %fd59;
	ld.global.f64 	%fd64, [%rd25+56];
	ld.global.f64 	%fd65, [%rd3+24];
	sub.f64 	%fd66, %fd64, %fd65;
	fma.rn.f64 	%fd67, %fd66, %fd66, %fd63;
	sqrt.rn.f64 	%fd68, %fd67;
	st.global.f64 	[%rd14+8], %fd68;
	add.s32 	%r27, %r27, 4;
	add.s64 	%rd25, %rd25, 128;
	add.s32 	%r26, %r26, 4;
	setp.ne.s32 	%p5, %r27, 0;
	@%p5 bra 	$L__BB0_3;
$L__BB0_4:
	setp.eq.s32 	%p6, %r3, 0;
	@%p6 bra 	$L__BB0_9;
	setp.eq.s32 	%p7, %r3, 1;
	@%p7 bra 	$L__BB0_7;
	shl.b32 	%r20, %r29, 2;
	mul.wide.u32 	%rd15, %r20, 8;
	add.s64 	%rd16, %rd1, %rd15;
	ld.global.f64 	%fd69, [%rd16];
	ld.global.f64 	%fd70, [%rd3];
	sub.f64 	%fd71, %fd69, %fd70;
	ld.global.f64 	%fd72, [%rd16+8];
	ld.global.f64 	%fd73, [%rd3+8];
	sub.f64 	%fd74, %fd72, %fd73;
	mul.f64 	%fd75, %fd74, %fd74;
	fma.rn.f64 	%fd76, %fd71, %fd71, %fd75;
	ld.global.f64 	%fd77, [%rd16+16];
	ld.global.f64 	%fd78, [%rd3+16];
	sub.f64 	%fd79, %fd77, %fd78;
	fma.rn.f64 	%fd80, %fd79, %fd79, %fd76;
	ld.global.f64 	%fd81, [%rd16+24];
	ld.global.f64 	%fd82, [%rd3+24];
	sub.f64 	%fd83, %fd81, %fd82;
	fma.rn.f64 	%fd84, %fd83, %fd83, %fd80;
	sqrt.rn.f64 	%fd85, %fd84;
	add.s32 	%r21, %r29, %r2;
	mul.wide.s32 	%rd17, %r21, 8;
	add.s64 	%rd18, %rd2, %rd17;
	st.global.f64 	[%rd18], %fd85;
	add.s32 	%r22, %r20, 4;
	mul.wide.u32 	%rd19, %r22, 8;
	add.s64 	%rd20, %rd1, %rd19;
	ld.global.f64 	%fd86, [%rd20];
	ld.global.f64 	%fd87, [%rd3];
	sub.f64 	%fd88, %fd86, %fd87;
	ld.global.f64 	%fd89, [%rd20+8];
	ld.global.f64 	%fd90, [%rd3+8];
	sub.f64 	%fd91, %fd89, %fd90;
	mul.f64 	%fd92, %fd91, %fd91;
	fma.rn.f64 	%fd93, %fd88, %fd88, %fd92;
	ld.global.f64 	%fd94, [%rd20+16];
	ld.global.f64 	%fd95, [%rd3+16];
	sub.f64 	%fd96, %fd94, %fd95;
	fma.rn.f64 	%fd97, %fd96, %fd96, %fd93;
	ld.global.f64 	%fd98, [%rd20+24];
	ld.global.f64 	%fd99, [%rd3+24];
	sub.f64 	%fd100, %fd98, %fd99;
	fma.rn.f64 	%fd101, %fd100, %fd100, %fd97;
	sqrt.rn.f64 	%fd102, %fd101;
	st.global.f64 	[%rd18+8], %fd102;
	add.s32 	%r29, %r29, 2;
$L__BB0_7:
	and.b32  	%r23, %r13, 1;
	setp.eq.b32 	%p8, %r23, 1;
	not.pred 	%p9, %p8;
	@%p9 bra 	$L__BB0_9;
	shl.b32 	%r24, %r29, 2;
	mul.wide.u32 	%rd21, %r24, 8;
	add.s64 	%rd22, %rd1, %rd21;
	ld.global.f64 	%fd103, [%rd22];
	ld.global.f64 	%fd104, [%rd3];
	sub.f64 	%fd105, %fd103, %fd104;
	ld.global.f64 	%fd106, [%rd22+8];
	ld.global.f64 	%fd107, [%rd3+8];
	sub.f64 	%fd108, %fd106, %fd107;
	mul.f64 	%fd109, %fd108, %fd108;
	fma.rn.f64 	%fd110, %fd105, %fd105, %fd109;
	ld.global.f64 	%fd111, [%rd22+16];
	ld.global.f64 	%fd112, [%rd3+16];
	sub.f64 	%fd113, %fd111, %fd112;
	fma.rn.f64 	%fd114, %fd113, %fd113, %fd110;
	ld.global.f64 	%fd115, [%rd22+24];
	ld.global.f64 	%fd116, [%rd3+24];
	sub.f64 	%fd117, %fd115, %fd116;
	fma.rn.f64 	%fd118, %fd117, %fd117, %fd114;
	sqrt.rn.f64 	%fd119, %fd118;
	add.s32 	%r25, %r29, %r2;
	mul.wide.s32 	%rd23, %r25, 8;
	add.s64 	%rd24, %rd2, %rd23;
	st.global.f64 	[%rd24], %fd119;
$L__BB0_9:
	ret;

}


// ===== COMPILED SASS (sm_100) =====

	.target	sm_100

	.elftype	@"ET_EXEC"


//--------------------- .note.nv.tkinfo           --------------------------
	.section	.note.nv.tkinfo,"",@"SHT_NOTE"
	.sectionflags	@"SHF_NOTE_NV_TKINFO"
	.tkinfo
        /*0018*/ 	.word	0x00000002
        /*0030*/ 	.string	""
        /*0030*/ 	.string	"ptxas"
        /*0030*/ 	.string	"Cuda compilation tools, release 13.0, V13.0.88"
        /*0030*/ 	.string	"Build cuda_13.0.r13.0/compiler.36424714_0"
        /*0030*/ 	.string	"-arch sm_100 -m 64 "



//--------------------- .note.nv.cuinfo           --------------------------
	.section	.note.nv.cuinfo,"",@"SHT_NOTE"
	.sectionflags	@"SHF_NOTE_NV_CUINFO"
        /*0018*/ 	.short	0x0002
        /*001a*/ 	.short	0x0064
        /*001c*/ 	.short	0x0082
	.zero		2


//--------------------- .nv.info                  --------------------------
	.section	.nv.info,"",@"SHT_CUDA_INFO"
	.align	4


	//----- nvinfo : EIATTR_REGCOUNT
	.align		4
        /*0000*/ 	.byte	0x04, 0x2f
        /*0002*/ 	.short	(.L_1 - .L_0)
	.align		4
.L_0:
        /*0004*/ 	.word	index@(_Z16computeDistancesPdS_S_ii)
        /*0008*/ 	.word	0x00000020


	//----- nvinfo : EIATTR_FRAME_SIZE
	.align		4
.L_1:
        /*000c*/ 	.byte	0x04, 0x11
        /*000e*/ 	.short	(.L_3 - .L_2)
	.align		4
.L_2:
        /*0010*/ 	.word	index@($__internal_0_$__cuda_sm20_dsqrt_rn_f64_mediumpath_v1)
        /*0014*/ 	.word	0x00000000


	//----- nvinfo : EIATTR_FRAME_SIZE
	.align		4
.L_3:
        /*0018*/ 	.byte	0x04, 0x11
        /*001a*/ 	.short	(.L_5 - .L_4)
	.align		4
.L_4:
        /*001c*/ 	.word	index@(_Z16computeDistancesPdS_S_ii)
        /*0020*/ 	.word	0x00000000


	//----- nvinfo : EIATTR_MIN_STACK_SIZE
	.align		4
.L_5:
        /*0024*/ 	.byte	0x04, 0x12
        /*0026*/ 	.short	(.L_7 - .L_6)
	.align		4
.L_6:
        /*0028*/ 	.word	index@(_Z16computeDistancesPdS_S_ii)
        /*002c*/ 	.word	0x00000000
.L_7:


//--------------------- .nv.compat                --------------------------
	.section	.nv.compat,"",@"SHT_CUDA_COMPAT_INFO"
	.align	4
        /*0000*/ 	.byte	0x02, 0x09, 0x00, 0x00, 0x02, 0x02, 0x01, 0x00, 0x02, 0x05, 0x05, 0x00, 0x03, 0x07, 0x01, 0x01
        /*0010*/ 	.byte	0x02, 0x03, 0x00, 0x00, 0x02, 0x06, 0x01, 0x00, 0x04, 0x0b, 0x08, 0x00, 0x01, 0x00, 0x00, 0x00
        /*0020*/ 	.byte	0x00, 0x00, 0x00, 0x00


//--------------------- .nv.info._Z16computeDistancesPdS_S_ii --------------------------
	.section	.nv.info._Z16computeDistancesPdS_S_ii,"",@"SHT_CUDA_INFO"
	.sectionflags	@""
	.align	4


	//----- nvinfo : EIATTR_CUDA_API_VERSION
	.align		4
        /*0000*/ 	.byte	0x04, 0x37
        /*0002*/ 	.short	(.L_9 - .L_8)
.L_8:
        /*0004*/ 	.word	0x00000082


	//----- nvinfo : EIATTR_KPARAM_INFO
	.align		4
.L_9:
        /*0008*/ 	.byte	0x04, 0x17
        /*000a*/ 	.short	(.L_11 - .L_10)
.L_10:
        /*000c*/ 	.word	0x00000000
        /*0010*/ 	.short	0x0004
        /*0012*/ 	.short	0x001c
        /*0014*/ 	.byte	0x00, 0xf0, 0x11, 0x00


	//----- nvinfo : EIATTR_KPARAM_INFO
	.align		4
.L_11:
        /*0018*/ 	.byte	0x04, 0x17
        /*001a*/ 	.short	(.L_13 - .L_12)
.L_12:
        /*001c*/ 	.word	0x00000000
        /*0020*/ 	.short	0x0003
        /*0022*/ 	.short	0x0018
        /*0024*/ 	.byte	0x00, 0xf0, 0x11, 0x00


	//----- nvinfo : EIATTR_KPARAM_INFO
	.align		4
.L_13:
        /*0028*/ 	.byte	0x04, 0x17
        /*002a*/ 	.short	(.L_15 - .L_14)
.L_14:
        /*002c*/ 	.word	0x00000000
        /*0030*/ 	.short	0x0002
        /*0032*/ 	.short	0x0010
        /*0034*/ 	.byte	0x00, 0xf5, 0x21, 0x00


	//----- nvinfo : EIATTR_KPARAM_INFO
	.align		4
.L_15:
        /*0038*/ 	.byte	0x04, 0x17
        /*003a*/ 	.short	(.L_17 - .L_16)
.L_16:
        /*003c*/ 	.word	0x00000000
        /*0040*/ 	.short	0x0001
        /*0042*/ 	.short	0x0008
        /*0044*/ 	.byte	0x00, 0xf5, 0x21, 0x00


	//----- nvinfo : EIATTR_KPARAM_INFO
	.align		4
.L_17:
        /*0048*/ 	.byte	0x04, 0x17
        /*004a*/ 	.short	(.L_19 - .L_18)
.L_18:
        /*004c*/ 	.word	0x00000000
        /*0050*/ 	.short	0x0000
        /*0052*/ 	.short	0x0000
        /*0054*/ 	.byte	0x00, 0xf5, 0x21, 0x00


	//----- nvinfo : EIATTR_SPARSE_MMA_MASK
	.align		4
.L_19:
        /*0058*/ 	.byte	0x03, 0x50
        /*005a*/ 	.short	0x0000


	//----- nvinfo : EIATTR_MAXREG_COUNT
	.align		4
        /*005c*/ 	.byte	0x03, 0x1b
        /*005e*/ 	.short	0x00ff


	//----- nvinfo : EIATTR_MERCURY_ISA_VERSION
	.align		4
        /*0060*/ 	.byte	0x03, 0x5f
        /*0062*/ 	.short	0x0101


	//----- nvinfo : EIATTR_VRC_CTA_INIT_COUNT
	.align		4
        /*0064*/ 	.byte	0x02, 0x4a
	.zero		1
	.zero		1


	//----- nvinfo : EIATTR_EXIT_INSTR_OFFSETS
	.align		4
        /*0068*/ 	.byte	0x04, 0x1c
        /*006a*/ 	.short	(.L_21 - .L_20)


	//   ....[0]....
.L_20:
        /*006c*/ 	.word	0x00000080


	//   ....[1]....
        /*0070*/ 	.word	0x00000c90


	//   ....[2]....
        /*0074*/ 	.word	0x000012d0


	//   ....[3]....
        /*0078*/ 	.word	0x00001600


	//----- nvinfo : EIATTR_CRS_STACK_SIZE
	.align		4
.L_21:
        /*007c*/ 	.byte	0x04, 0x1e
        /*007e*/ 	.short	(.L_23 - .L_22)
.L_22:
        /*0080*/ 	.word	0x00000000


	//----- nvinfo : EIATTR_CBANK_PARAM_SIZE
	.align		4
.L_23:
        /*0084*/ 	.byte	0x03, 0x19
        /*0086*/ 	.short	0x0020


	//----- nvinfo : EIATTR_PARAM_CBANK
	.align		4
        /*0088*/ 	.byte	0x04, 0x0a
        /*008a*/ 	.short	(.L_25 - .L_24)
	.align		4
.L_24:
        /*008c*/ 	.word	index@(.nv.constant0._Z16computeDistancesPdS_S_ii)
        /*0090*/ 	.short	0x0380
        /*0092*/ 	.short	0x0020


	//----- nvinfo : EIATTR_SW_WAR
	.align		4
.L_25:
        /*0094*/ 	.byte	0x04, 0x36
        /*0096*/ 	.short	(.L_27 - .L_26)
.L_26:
        /*0098*/ 	.word	0x00000008
.L_27:


//--------------------- .nv.callgraph             --------------------------
	.section	.nv.callgraph,"",@"SHT_CUDA_CALLGRAPH"
	.align	4
	.sectionentsize	8
	.align		4
        /*0000*/ 	.word	0x00000000
	.align		4
        /*0004*/ 	.word	0xffffffff
	.align		4
        /*0008*/ 	.word	0x00000000
	.align		4
        /*000c*/ 	.word	0xfffffffe
	.align		4
        /*0010*/ 	.word	0x00000000
	.align		4
        /*0014*/ 	.word	0xfffffffd
	.align		4
        /*0018*/ 	.word	0x00000000
	.align		4
        /*001c*/ 	.word	0xfffffffc


//--------------------- .text._Z16computeDistancesPdS_S_ii --------------------------
	.section	.text._Z16computeDistancesPdS_S_ii,"ax",@progbits
	.align	128
        .global         _Z16computeDistancesPdS_S_ii
        .type           _Z16computeDistancesPdS_S_ii,@function
        .size           _Z16computeDistancesPdS_S_ii,(.L_x_22 - _Z16computeDistancesPdS_S_ii)
        .other          _Z16computeDistancesPdS_S_ii,@"STO_CUDA_ENTRY STV_DEFAULT"
_Z16computeDistancesPdS_S_ii:
.text._Z16computeDistancesPdS_S_ii:
[----:B------:R-:W-:Y:S01]  /*0000*/  LDC R1, c[0x0][0x37c] ;  /* 0x0000df00ff017b82 */ /* 0x000fe20000000800 */
[----:B------:R-:W0:Y:S07]  /*0010*/  S2R R3, SR_TID.X ;  /* 0x0000000000037919 */ /* 0x000e2e0000002100 */
[----:B------:R-:W0:Y:S08]  /*0020*/  S2UR UR4, SR_CTAID.X ;  /* 0x00000000000479c3 */ /* 0x000e300000002500 */
[----:B------:R-:W0:Y:S08]  /*0030*/  LDC R24, c[0x0][0x360] ;  /* 0x0000d800ff187b82 */ /* 0x000e300000000800 */
[----:B------:R-:W1:Y:S01]  /*0040*/  LDC.64 R4, c[0x0][0x398] ;  /* 0x0000e600ff047b82 */ /* 0x000e620000000a00 */
[----:B0-----:R-:W-:Y:S01]  /*0050*/  IMAD R24, R24, UR4, R3 ;  /* 0x0000000418187c24 */ /* 0x001fe2000f8e0203 */
[----:B-1----:R-:W-:-:S04]  /*0060*/  ISETP.GE.AND P0, PT, R4, 0x1, PT ;  /* 0x000000010400780c */ /* 0x002fc80003f06270 */
[----:B------:R-:W-:-:S13]  /*0070*/  ISETP.GE.OR P0, PT, R24, R5, !P0 ;  /* 0x000000051800720c */ /* 0x000fda0004706670 */
[----:B------:R-:W-:Y:S05]  /*0080*/  @P0 EXIT ;  /* 0x000000000000094d */ /* 0x000fea0003800000 */
[----:B------:R-:W0:Y:S01]  /*0090*/  LDC.64 R14, c[0x0][0x388] ;  /* 0x0000e200ff0e7b82 */ /* 0x000e220000000a00 */
[----:B------:R-:W-:Y:S01]  /*00a0*/  ISETP.GE.U32.AND P0, PT, R4, 0x4, PT ;  /* 0x000000040400780c */ /* 0x000fe20003f06070 */
[C---:B------:R-:W-:Y:S01]  /*00b0*/  IMAD.SHL.U32 R3, R24.reuse, 0x4, RZ ;  /* 0x0000000418037824 */ /* 0x040fe200078e00ff */
[----:B------:R-:W1:Y:S01]  /*00c0*/  LDCU.64 UR8, c[0x0][0x358] ;  /* 0x00006b00ff0877ac */ /* 0x000e620008000a00 */
[----:B------:R-:W-:Y:S01]  /*00d0*/  IMAD R24, R24, R4, RZ ;  /* 0x0000000418187224 */ /* 0x000fe200078e02ff */
[----:B------:R-:W-:Y:S01]  /*00e0*/  LOP3.LUT R22, R4, 0x3, RZ, 0xc0, !PT ;  /* 0x0000000304167812 */ /* 0x000fe200078ec0ff */
[----:B------:R-:W-:Y:S02]  /*00f0*/  IMAD.MOV.U32 R9, RZ, RZ, RZ ;  /* 0x000000ffff097224 */ /* 0x000fe400078e00ff */
[----:B0-----:R-:W-:-:S06]  /*0100*/  IMAD.WIDE R14, R3, 0x8, R14 ;  /* 0x00000008030e7825 */ /* 0x001fcc00078e020e */
[----:B-1----:R-:W-:Y:S05]  /*0110*/  @!P0 BRA `(.L_x_0) ;  /* 0x0000000800d88947 */ /* 0x002fea0003800000 */
[----:B------:R-:W0:Y:S01]  /*0120*/  LDCU.64 UR6, c[0x0][0x380] ;  /* 0x00007000ff0677ac */ /* 0x000e220008000a00 */
[----:B------:R-:W-:Y:S02]  /*0130*/  LOP3.LUT R9, R4, 0x7ffffffc, RZ, 0xc0, !PT ;  /* 0x7ffffffc04097812 */ /* 0x000fe400078ec0ff */
[----:B------:R-:W-:Y:S01]  /*0140*/  MOV R8, R24 ;  /* 0x0000001800087202 */ /* 0x000fe20000000f00 */
[----:B------:R-:W1:Y:S02]  /*0150*/  LDCU.64 UR4, c[0x0][0x390] ;  /* 0x00007200ff0477ac */ /* 0x000e640008000a00 */
[----:B------:R-:W-:Y:S01]  /*0160*/  IMAD.MOV R7, RZ, RZ, -R9 ;  /* 0x000000ffff077224 */ /* 0x000fe200078e0a09 */
[----:B0-----:R-:W-:-:S04]  /*0170*/  UIADD3 UR6, UP0, UPT, UR6, 0x40, URZ ;  /* 0x0000004006067890 */ /* 0x001fc8000ff1e0ff */
[----:B------:R-:W-:Y:S02]  /*0180*/  UIADD3.X UR7, UPT, UPT, URZ, UR7, URZ, UP0, !UPT ;  /* 0x00000007ff077290 */ /* 0x000fe400087fe4ff */
[----:B-1----:R-:W-:Y:S01]  /*0190*/  UIADD3 UR4, UP1, UPT, UR4, 0x10, URZ ;  /* 0x0000001004047890 */ /* 0x002fe2000ff3e0ff */
[----:B------:R-:W-:-:S03]  /*01a0*/  IMAD.U32 R12, RZ, RZ, UR6 ;  /* 0x00000006ff0c7e24 */ /* 0x000fc6000f8e00ff */
[----:B------:R-:W-:Y:S01]  /*01b0*/  MOV R13, UR7 ;  /* 0x00000007000d7c02 */ /* 0x000fe20008000f00 */
[----:B------:R-:W-:-:S12]  /*01c0*/  UIADD3.X UR5, UPT, UPT, URZ, UR5, URZ, UP1, !UPT ;  /* 0x00000005ff057290 */ /* 0x000fd80008ffe4ff */
.L_x_9:
[----:B0-----:R-:W2:Y:S04]  /*01d0*/  LDG.E.64 R10, desc[UR8][R14.64+0x8] ;  /* 0x000008080e0a7981 */ /* 0x001ea8000c1e1b00 */
[----:B------:R-:W2:Y:S04]  /*01e0*/  LDG.E.64 R4, desc[UR8][R12.64+-0x38] ;  /* 0xffffc8080c047981 */ /* 0x000ea8000c1e1b00 */
[----:B------:R-:W3:Y:S04]  /*01f0*/  LDG.E.64 R2, desc[UR8][R14.64] ;  /* 0x000000080e027981 */ /* 0x000ee8000c1e1b00 */
[----:B------:R-:W3:Y:S04]  /*0200*/  LDG.E.64 R28, desc[UR8][R12.64+-0x40] ;  /* 0xffffc0080c1c7981 */ /* 0x000ee8000c1e1b00 */
[----:B------:R-:W4:Y:S04]  /*0210*/  LDG.E.64 R16, desc[UR8][R14.64+0x10] ;  /* 0x000010080e107981 */ /* 0x000f28000c1e1b00 */
[----:B------:R-:W4:Y:S04]  /*0220*/  LDG.E.64 R18, desc[UR8][R12.64+-0x30] ;  /* 0xffffd0080c127981 */ /* 0x000f28000c1e1b00 */
[----:B------:R-:W5:Y:S04]  /*0230*/  LDG.E.64 R20, desc[UR8][R14.64+0x18] ;  /* 0x000018080e147981 */ /* 0x000f68000c1e1b00 */
[----:B------:R-:W5:Y:S01]  /*0240*/  LDG.E.64 R26, desc[UR8][R12.64+-0x28] ;  /* 0xffffd8080c1a7981 */ /* 0x000f62000c1e1b00 */
[----:B------:R-:W-:Y:S01]  /*0250*/  VIADD R7, R7, 0x4 ;  /* 0x0000000407077836 */ /* 0x000fe20000000000 */
[----:B------:R-:W-:Y:S04]  /*0260*/  BSSY.RECONVERGENT B0, `(.L_x_1) ;  /* 0x0000023000007945 */ /* 0x000fe80003800200 */
[----:B------:R-:W-:Y:S01]  /*0270*/  ISETP.NE.AND P0, PT, R7, RZ, PT ;  /* 0x000000ff0700720c */ /* 0x000fe20003f05270 */
[----:B--2---:R-:W-:Y:S01]  /*0280*/  DADD R4, R4, -R10 ;  /* 0x0000000004047229 */ /* 0x004fe2000000080a */
[----:B------:R-:W-:Y:S01]  /*0290*/  MOV R10, UR4 ;  /* 0x00000004000a7c02 */ /* 0x000fe20008000f00 */
[----:B------:R-:W-:-:S04]  /*02a0*/  IMAD.U32 R11, RZ, RZ, UR5 ;  /* 0x00000005ff0b7e24 */ /* 0x000fc8000f8e00ff */
[----:B------:R-:W-:Y:S01]  /*02b0*/  IMAD.WIDE R10, R8, 0x8, R10 ;  /* 0x00000008080a7825 */ /* 0x000fe200078e020a */
[----:B---3--:R-:W-:Y:S02]  /*02c0*/  DADD R2, R28, -R2 ;  /* 0x000000001c027229 */ /* 0x008fe40000000802 */
[----:B------:R-:W-:Y:S02]  /*02d0*/  DMUL R4, R4, R4 ;  /* 0x0000000404047228 */ /* 0x000fe40000000000 */
[----:B----4-:R-:W-:-:S06]  /*02e0*/  DADD R16, R18, -R16 ;  /* 0x0000000012107229 */ /* 0x010fcc0000000810 */
[----:B------:R-:W-:Y:S02]  /*02f0*/  DFMA R4, R2, R2, R4 ;  /* 0x000000020204722b */ /* 0x000fe40000000004 */
[----:B-----5:R-:W-:-:S06]  /*0300*/  DADD R20, R26, -R20 ;  /* 0x000000001a147229 */ /* 0x020fcc0000000814 */
[----:B------:R-:W-:Y:S01]  /*0310*/  DFMA R4, R16, R16, R4 ;  /* 0x000000101004722b */ /* 0x000fe20000000004 */
[----:B------:R-:W-:Y:S01]  /*0320*/  IMAD.MOV.U32 R26, RZ, RZ, 0x0 ;  /* 0x00000000ff1a7424 */ /* 0x000fe200078e00ff */
[----:B------:R-:W-:-:S06]  /*0330*/  MOV R27, 0x3fd80000 ;  /* 0x3fd80000001b7802 */ /* 0x000fcc0000000f00 */
[----:B------:R-:W-:-:S06]  /*0340*/  DFMA R4, R20, R20, R4 ;  /* 0x000000141404722b */ /* 0x000fcc0000000004 */
[----:B------:R-:W0:Y:S04]  /*0350*/  MUFU.RSQ64H R19, R5 ;  /* 0x0000000500137308 */ /* 0x000e280000001c00 */
[----:B------:R-:W-:-:S05]  /*0360*/  VIADD R18, R5, 0xfcb00000 ;  /* 0xfcb0000005127836 */ /* 0x000fca0000000000 */
[----:B------:R-:W-:Y:S01]  /*0370*/  ISETP.GE.U32.AND P1, PT, R18, 0x7ca00000, PT ;  /* 0x7ca000001200780c */ /* 0x000fe20003f26070 */
[----:B0-----:R-:W-:-:S08]  /*0380*/  DMUL R2, R18, R18 ;  /* 0x0000001212027228 */ /* 0x001fd00000000000 */
[----:B------:R-:W-:-:S08]  /*0390*/  DFMA R2, R4, -R2, 1 ;  /* 0x3ff000000402742b */ /* 0x000fd00000000802 */
[----:B------:R-:W-:Y:S02]  /*03a0*/  DFMA R26, R2, R26, 0.5 ;  /* 0x3fe00000021a742b */ /* 0x000fe4000000001a */
[----:B------:R-:W-:-:S08]  /*03b0*/  DMUL R2, R18, R2 ;  /* 0x0000000212027228 */ /* 0x000fd00000000000 */
[----:B------:R-:W-:-:S08]  /*03c0*/  DFMA R26, R26, R2, R18 ;  /* 0x000000021a1a722b */ /* 0x000fd00000000012 */
[----:B------:R-:W-:Y:S02]  /*03d0*/  DMUL R20, R4, R26 ;  /* 0x0000001a04147228 */ /* 0x000fe40000000000 */
[----:B------:R-:W-:Y:S02]  /*03e0*/  VIADD R17, R27, 0xfff00000 ;  /* 0xfff000001b117836 */ /* 0x000fe40000000000 */
[----:B------:R-:W-:-:S04]  /*03f0*/  IMAD.MOV.U32 R16, RZ, RZ, R26 ;  /* 0x000000ffff107224 */ /* 0x000fc800078e001a */
[----:B------:R-:W-:-:S08]  /*0400*/  DFMA R2, R20, -R20, R4 ;  /* 0x800000141402722b */ /* 0x000fd00000000004 */
[----:B------:R-:W-:Y:S01]  /*0410*/  DFMA R28, R2, R16, R20 ;  /* 0x00000010021c722b */ /* 0x000fe20000000014 */
[----:B------:R-:W-:Y:S10]  /*0420*/  @!P1 BRA `(.L_x_2) ;  /* 0x0000000000189947 */ /* 0x000ff40003800000 */
[----:B------:R-:W-:Y:S01]  /*0430*/  MOV R16, R18 ;  /* 0x0000001200107202 */ /* 0x000fe20000000f00 */
[----:B------:R-:W-:Y:S01]  /*0440*/  IMAD.MOV.U32 R0, RZ, RZ, R20 ;  /* 0x000000ffff007224 */ /* 0x000fe200078e0014 */
[----:B------:R-:W-:Y:S01]  /*0450*/  MOV R6, R26 ;  /* 0x0000001a00067202 */ /* 0x000fe20000000f00 */
[----:B------:R-:W-:Y:S01]  /*0460*/  IMAD.MOV.U32 R19, RZ, RZ, R21 ;  /* 0x000000ffff137224 */ /* 0x000fe200078e0015 */
[----:B------:R-:W-:-:S07]  /*0470*/  MOV R18, 0x490 ;  /* 0x0000049000127802 */ /* 0x000fce0000000f00 */
[----:B------:R-:W-:Y:S05]  /*0480*/  CALL.REL.NOINC `($__internal_0_$__cuda_sm20_dsqrt_rn_f64_mediumpath_v1) ;  /* 0x0000001000607944 */ /* 0x000fea0003c00000 */
.L_x_2:
[----:B------:R-:W-:Y:S05]  /*0490*/  BSYNC.RECONVERGENT B0 ;  /* 0x0000000000007941 */ /* 0x000fea0003800200 */
.L_x_1:
[----:B------:R0:W-:Y:S04]  /*04a0*/  STG.E.64 desc[UR8][R10.64+-0x10], R28 ;  /* 0xfffff01c0a007986 */ /* 0x0001e8000c101b08 */
[----:B------:R-:W2:Y:S04]  /*04b0*/  LDG.E.64 R18, desc[UR8][R12.64+-0x18] ;  /* 0xffffe8080c127981 */ /* 0x000ea8000c1e1b00 */
[----:B------:R-:W2:Y:S04]  /*04c0*/  LDG.E.64 R20, desc[UR8][R14.64+0x8] ;  /* 0x000008080e147981 */ /* 0x000ea8000c1e1b00 */
[----:B------:R-:W3:Y:S04]  /*04d0*/  LDG.E.64 R2, desc[UR8][R14.64] ;  /* 0x000000080e027981 */ /* 0x000ee8000c1e1b00 */
[----:B0-----:R-:W3:Y:S04]  /*04e0*/  LDG.E.64 R28, desc[UR8][R12.64+-0x20] ;  /* 0xffffe0080c1c7981 */ /* 0x001ee8000c1e1b00 */
[----:B------:R-:W4:Y:S04]  /*04f0*/  LDG.E.64 R4, desc[UR8][R12.64+-0x10] ;  /* 0xfffff0080c047981 */ /* 0x000f28000c1e1b00 */
[----:B------:R-:W4:Y:S04]  /*0500*/  LDG.E.64 R16, desc[UR8][R14.64+0x10] ;  /* 0x000010080e107981 */ /* 0x000f28000c1e1b00 */
[----:B------:R-:W5:Y:S01]  /*0510*/  LDG.E.64 R26, desc[UR8][R14.64+0x18] ;  /* 0x000018080e1a7981 */ /* 0x000f62000c1e1b00 */
[----:B--2---:R-:W-:-:S03]  /*0520*/  DADD R18, R18, -R20 ;  /* 0x0000000012127229 */ /* 0x004fc60000000814 */
[----:B------:R-:W5:Y:S01]  /*0530*/  LDG.E.64 R20, desc[UR8][R12.64+-0x8] ;  /* 0xfffff8080c147981 */ /* 0x000f62000c1e1b00 */
[----:B---3--:R-:W-:-:S04]  /*0540*/  DADD R2, R28, -R2 ;  /* 0x000000001c027229 */ /* 0x008fc80000000802 */
[----:B------:R-:W-:Y:S02]  /*0550*/  DMUL R18, R18, R18 ;  /* 0x0000001212127228 */ /* 0x000fe40000000000 */
[----:B----4-:R-:W-:-:S06]  /*0560*/  DADD R4, R4, -R16 ;  /* 0x0000000004047229 */ /* 0x010fcc0000000810 */
[----:B------:R-:W-:-:S08]  /*0570*/  DFMA R2, R2, R2, R18 ;  /* 0x000000020202722b */ /* 0x000fd00000000012 */
[----:B------:R-:W-:Y:S01]  /*0580*/  DFMA R4, R4, R4, R2 ;  /* 0x000000040404722b */ /* 0x000fe20000000002 */
[----:B------:R-:W-:Y:S01]  /*0590*/  BSSY.RECONVERGENT B0, `(.L_x_3) ;  /* 0x0000019000007945 */ /* 0x000fe20003800200 */
[----:B-----5:R-:W-:-:S08]  /*05a0*/  DADD R20, R20, -R26 ;  /* 0x0000000014147229 */ /* 0x020fd0000000081a */
[----:B------:R-:W-:-:S06]  /*05b0*/  DFMA R4, R20, R20, R4 ;  /* 0x000000141404722b */ /* 0x000fcc0000000004 */
[----:B------:R-:W0:Y:S04]  /*05c0*/  MUFU.RSQ64H R19, R5 ;  /* 0x0000000500137308 */ /* 0x000e280000001c00 */
[----:B------:R-:W-:Y:S01]  /*05d0*/  VIADD R18, R5, 0xfcb00000 ;  /* 0xfcb0000005127836 */ /* 0x000fe20000000000 */
[----:B------:R-:W-:Y:S01]  /*05e0*/  MOV R27, 0x3fd80000 ;  /* 0x3fd80000001b7802 */ /* 0x000fe20000000f00 */
[----:B------:R-:W-:-:S04]  /*05f0*/  IMAD.MOV.U32 R26, RZ, RZ, 0x0 ;  /* 0x00000000ff1a7424 */ /* 0x000fc800078e00ff */
[----:B0-----:R-:W-:-:S08]  /*0600*/  DMUL R2, R18, R18 ;  /* 0x0000001212027228 */ /* 0x001fd00000000000 */
[----:B------:R-:W-:-:S08]  /*0610*/  DFMA R2, R4, -R2, 1 ;  /* 0x3ff000000402742b */ /* 0x000fd00000000802 */
[----:B------:R-:W-:Y:S02]  /*0620*/  DFMA R26, R2, R26, 0.5 ;  /* 0x3fe00000021a742b */ /* 0x000fe4000000001a */
[----:B------:R-:W-:-:S08]  /*0630*/  DMUL R2, R18, R2 ;  /* 0x0000000212027228 */ /* 0x000fd00000000000 */
[----:B------:R-:W-:Y:S01]  /*0640*/  DFMA R26, R26, R2, R18 ;  /* 0x000000021a1a722b */ /* 0x000fe20000000012 */
[----:B------:R-:W-:-:S07]  /*0650*/  ISETP.GE.U32.AND P1, PT, R18, 0x7ca00000, PT ;  /* 0x7ca000001200780c */ /* 0x000fce0003f26070 */
        /* <DEDUP_REMOVED lines=12> */
.L_x_4:
[----:B------:R-:W-:Y:S05]  /*0720*/  BSYNC.RECONVERGENT B0 ;  /* 0x0000000000007941 */ /* 0x000fea0003800200 */
.L_x_3:
        /* <DEDUP_REMOVED lines=34> */
[----:B------:R-:W-:Y:S01]  /*0950*/  IMAD.MOV.U32 R0, RZ, RZ, R18 ;  /* 0x000000ffff007224 */ /* 0x000fe200078e0012 */
[----:B------:R-:W-:Y:S01]  /*0960*/  MOV R6, R26 ;  /* 0x0000001a00067202 */ /* 0x000fe20000000f00 */
[----:B------:R-:W-:Y:S01]  /*0970*/  IMAD.MOV.U32 R17, RZ, RZ, R21 ;  /* 0x000000ffff117224 */ /* 0x000fe200078e0015 */
[----:B------:R-:W-:-:S07]  /*0980*/  MOV R18, 0x9a0 ;  /* 0x000009a000127802 */ /* 0x000fce0000000f00 */
[----:B------:R-:W-:Y:S05]  /*0990*/  CALL.REL.NOINC `($__internal_0_$__cuda_sm20_dsqrt_rn_f64_mediumpath_v1) ;  /* 0x0000000c001c7944 */ /* 0x000fea0003c00000 */
.L_x_6:
[----:B------:R-:W-:Y:S05]  /*09a0*/  BSYNC.RECONVERGENT B0 ;  /* 0x0000000000007941 */ /* 0x000fea0003800200 */
.L_x_5:
        /* <DEDUP_REMOVED lines=19> */
[----:B------:R-:W-:Y:S01]  /*0ae0*/  IADD3 R16, PT, PT, R5, -0x3500000, RZ ;  /* 0xfcb0000005107810 */ /* 0x000fe20007ffe0ff */
[----:B------:R-:W-:Y:S02]  /*0af0*/  IMAD.MOV.U32 R26, RZ, RZ, 0x0 ;  /* 0x00000000ff1a7424 */ /* 0x000fe400078e00ff */
[----:B------:R-:W-:-:S03]  /*0b00*/  IMAD.MOV.U32 R27, RZ, RZ, 0x3fd80000 ;  /* 0x3fd80000ff1b7424 */ /* 0x000fc600078e00ff */
[----:B0-----:R-:W-:-:S08]  /*0b10*/  DMUL R2, R16, R16 ;  /* 0x0000001010027228 */ /* 0x001fd00000000000 */
[----:B------:R-:W-:-:S08]  /*0b20*/  DFMA R2, R4, -R2, 1 ;  /* 0x3ff000000402742b */ /* 0x000fd00000000802 */
[----:B------:R-:W-:Y:S02]  /*0b30*/  DFMA R26, R2, R26, 0.5 ;  /* 0x3fe00000021a742b */ /* 0x000fe4000000001a */
[----:B------:R-:W-:-:S08]  /*0b40*/  DMUL R2, R16, R2 ;  /* 0x0000000210027228 */ /* 0x000fd00000000000 */
[----:B------:R-:W-:Y:S01]  /*0b50*/  DFMA R26, R26, R2, R16 ;  /* 0x000000021a1a722b */ /* 0x000fe20000000010 */
[----:B------:R-:W-:-:S07]  /*0b60*/  ISETP.GE.U32.AND P1, PT, R16, 0x7ca00000, PT ;  /* 0x7ca000001000780c */ /* 0x000fce0003f26070 */
[----:B------:R-:W-:Y:S02]  /*0b70*/  DMUL R18, R4, R26 ;  /* 0x0000001a04127228 */ /* 0x000fe40000000000 */
[----:B------:R-:W-:Y:S01]  /*0b80*/  IADD3 R21, PT, PT, R27, -0x100000, RZ ;  /* 0xfff000001b157810 */ /* 0x000fe20007ffe0ff */
[----:B------:R-:W-:-:S05]  /*0b90*/  IMAD.MOV.U32 R20, RZ, RZ, R26 ;  /* 0x000000ffff147224 */ /* 0x000fca00078e001a */
[----:B------:R-:W-:-:S08]  /*0ba0*/  DFMA R2, R18, -R18, R4 ;  /* 0x800000121202722b */ /* 0x000fd00000000004 */
[----:B------:R-:W-:Y:S01]  /*0bb0*/  DFMA R28, R2, R20, R18 ;  /* 0x00000014021c722b */ /* 0x000fe20000000012 */
[----:B------:R-:W-:Y:S10]  /*0bc0*/  @!P1 BRA `(.L_x_8) ;  /* 0x0000000000149947 */ /* 0x000ff40003800000 */
[----:B------:R-:W-:Y:S01]  /*0bd0*/  MOV R0, R18 ;  /* 0x0000001200007202 */ /* 0x000fe20000000f00 */
[----:B------:R-:W-:Y:S01]  /*0be0*/  IMAD.MOV.U32 R6, RZ, RZ, R26 ;  /* 0x000000ffff067224 */ /* 0x000fe200078e001a */
[----:B------:R-:W-:Y:S01]  /*0bf0*/  MOV R18, 0xc20 ;  /* 0x00000c2000127802 */ /* 0x000fe20000000f00 */
[----:B------:R-:W-:-:S07]  /*0c00*/  IMAD.MOV.U32 R17, RZ, RZ, R21 ;  /* 0x000000ffff117224 */ /* 0x000fce00078e0015 */
[----:B------:R-:W-:Y:S05]  /*0c10*/  CALL.REL.NOINC `($__internal_0_$__cuda_sm20_dsqrt_rn_f64_mediumpath_v1) ;  /* 0x00000008007c7944 */ /* 0x000fea0003c00000 */
.L_x_8:
[----:B------:R-:W-:Y:S05]  /*0c20*/  BSYNC.RECONVERGENT B0 ;  /* 0x0000000000007941 */ /* 0x000fea0003800200 */
.L_x_7:
[----:B------:R0:W-:Y:S01]  /*0c30*/  STG.E.64 desc[UR8][R10.64+0x8], R28 ;  /* 0x0000081c0a007986 */ /* 0x0001e2000c101b08 */
[----:B------:R-:W-:Y:S01]  /*0c40*/  IADD3 R12, P1, PT, R12, 0x80, RZ ;  /* 0x000000800c0c7810 */ /* 0x000fe20007f3e0ff */
[----:B------:R-:W-:-:S03]  /*0c50*/  VIADD R8, R8, 0x4 ;  /* 0x0000000408087836 */ /* 0x000fc60000000000 */
[----:B------:R-:W-:Y:S01]  /*0c60*/  IADD3.X R13, PT, PT, RZ, R13, RZ, P1, !PT ;  /* 0x0000000dff0d7210 */ /* 0x000fe20000ffe4ff */
[----:B------:R-:W-:Y:S08]  /*0c70*/  @P0 BRA `(.L_x_9) ;  /* 0xfffffff400540947 */ /* 0x000ff0000383ffff */
.L_x_0:
[----:B------:R-:W-:-:S13]  /*0c80*/  ISETP.NE.AND P0, PT, R22, RZ, PT ;  /* 0x000000ff1600720c */ /* 0x000fda0003f05270 */
[----:B------:R-:W-:Y:S05]  /*0c90*/  @!P0 EXIT ;  /* 0x000000000000894d */ /* 0x000fea0003800000 */
[----:B------:R-:W-:-:S13]  /*0ca0*/  ISETP.NE.AND P0, PT, R22, 0x1, PT ;  /* 0x000000011600780c */ /* 0x000fda0003f05270 */
[----:B------:R-:W-:Y:S05]  /*0cb0*/  @!P0 BRA `(.L_x_10) ;  /* 0x0000000400788947 */ /* 0x000fea0003800000 */
[----:B------:R-:W1:Y:S01]  /*0cc0*/  LDC.64 R18, c[0x0][0x380] ;  /* 0x0000e000ff127b82 */ /* 0x000e620000000a00 */
[----:B------:R-:W-:Y:S01]  /*0cd0*/  IMAD.SHL.U32 R7, R9, 0x4, RZ ;  /* 0x0000000409077824 */ /* 0x000fe200078e00ff */
[----:B------:R-:W2:Y:S04]  /*0ce0*/  LDG.E.64 R26, desc[UR8][R14.64+0x8] ;  /* 0x000008080e1a7981 */ /* 0x000ea8000c1e1b00 */
[----:B------:R-:W3:Y:S04]  /*0cf0*/  LDG.E.64 R20, desc[UR8][R14.64] ;  /* 0x000000080e147981 */ /* 0x000ee8000c1e1b00 */
[----:B------:R-:W4:Y:S04]  /*0d00*/  LDG.E.64 R2, desc[UR8][R14.64+0x10] ;  /* 0x000010080e027981 */ /* 0x000f28000c1e1b00 */
[----:B------:R-:W5:Y:S01]  /*0d10*/  LDG.E.64 R4, desc[UR8][R14.64+0x18] ;  /* 0x000018080e047981 */ /* 0x000f62000c1e1b00 */
[----:B-1----:R-:W-:-:S05]  /*0d20*/  IMAD.WIDE.U32 R18, R7, 0x8, R18 ;  /* 0x0000000807127825 */ /* 0x002fca00078e0012 */
[----:B------:R-:W2:Y:S04]  /*0d30*/  LDG.E.64 R22, desc[UR8][R18.64+0x8] ;  /* 0x0000080812167981 */ /* 0x000ea8000c1e1b00 */
[----:B------:R-:W3:Y:S04]  /*0d40*/  LDG.E.64 R16, desc[UR8][R18.64] ;  /* 0x0000000812107981 */ /* 0x000ee8000c1e1b00 */
[----:B0-----:R-:W4:Y:S04]  /*0d50*/  LDG.E.64 R10, desc[UR8][R18.64+0x10] ;  /* 0x00001008120a7981 */ /* 0x001f28000c1e1b00 */
[----:B------:R-:W5:Y:S01]  /*0d60*/  LDG.E.64 R12, desc[UR8][R18.64+0x18] ;  /* 0x00001808120c7981 */ /* 0x000f62000c1e1b00 */
[----:B------:R-:W-:Y:S01]  /*0d70*/  BSSY.RECONVERGENT B0, `(.L_x_11) ;  /* 0x0000020000007945 */ /* 0x000fe20003800200 */
[----:B--2---:R-:W-:-:S02]  /*0d80*/  DADD R22, R22, -R26 ;  /* 0x0000000016167229 */ /* 0x004fc4000000081a */
[----:B---3--:R-:W-:-:S06]  /*0d90*/  DADD R16, R16, -R20 ;  /* 0x0000000010107229 */ /* 0x008fcc0000000814 */
[----:B------:R-:W-:Y:S02]  /*0da0*/  DMUL R22, R22, R22 ;  /* 0x0000001616167228 */ /* 0x000fe40000000000 */
[----:B----4-:R-:W-:-:S06]  /*0db0*/  DADD R2, R10, -R2 ;  /* 0x000000000a027229 */ /* 0x010fcc0000000802 */
[----:B------:R-:W-:Y:S02]  /*0dc0*/  DFMA R22, R16, R16, R22 ;  /* 0x000000101016722b */ /* 0x000fe40000000016 */
[----:B-----5:R-:W-:-:S06]  /*0dd0*/  DADD R12, R12, -R4 ;  /* 0x000000000c0c7229 */ /* 0x020fcc0000000804 */
[----:B------:R-:W-:-:S08]  /*0de0*/  DFMA R4, R2, R2, R22 ;  /* 0x000000020204722b */ /* 0x000fd00000000016 */
        /* <DEDUP_REMOVED lines=12> */
[----:B------:R-:W-:Y:S01]  /*0eb0*/  VIADD R11, R13, 0xfff00000 ;  /* 0xfff000000d0b7836 */ /* 0x000fe20000000000 */
[----:B------:R-:W-:-:S05]  /*0ec0*/  MOV R10, R12 ;  /* 0x0000000c000a7202 */ /* 0x000fca0000000f00 */
        /* <DEDUP_REMOVED lines=8> */
[----:B------:R-:W-:Y:S02]  /*0f50*/  IMAD.MOV.U32 R20, RZ, RZ, R28 ;  /* 0x000000ffff147224 */ /* 0x000fe400078e001c */
[----:B------:R-:W-:-:S07]  /*0f60*/  IMAD.MOV.U32 R21, RZ, RZ, R29 ;  /* 0x000000ffff157224 */ /* 0x000fce00078e001d */
.L_x_12:
[----:B------:R-:W-:Y:S05]  /*0f70*/  BSYNC.RECONVERGENT B0 ;  /* 0x0000000000007941 */ /* 0x000fea0003800200 */
.L_x_11:
[----:B------:R-:W0:Y:S01]  /*0f80*/  LDC.64 R10, c[0x0][0x390] ;  /* 0x0000e400ff0a7b82 */ /* 0x000e220000000a00 */
[----:B------:R-:W-:Y:S01]  /*0f90*/  IADD3 R3, PT, PT, R24, R9, RZ ;  /* 0x0000000918037210 */ /* 0x000fe20007ffe0ff */
[----:B------:R-:W-:-:S06]  /*0fa0*/  VIADD R7, R7, 0x4 ;  /* 0x0000000407077836 */ /* 0x000fcc0000000000 */
[----:B------:R-:W1:Y:S01]  /*0fb0*/  LDC.64 R18, c[0x0][0x380] ;  /* 0x0000e000ff127b82 */ /* 0x000e620000000a00 */
[----:B0-----:R-:W-:-:S05]  /*0fc0*/  IMAD.WIDE R10, R3, 0x8, R10 ;  /* 0x00000008030a7825 */ /* 0x001fca00078e020a */
[----:B------:R0:W-:Y:S01]  /*0fd0*/  STG.E.64 desc[UR8][R10.64], R20 ;  /* 0x000000140a007986 */ /* 0x0001e2000c101b08 */
[----:B-1----:R-:W-:-:S03]  /*0fe0*/  IMAD.WIDE.U32 R18, R7, 0x8, R18 ;  /* 0x0000000807127825 */ /* 0x002fc600078e0012 */
[----:B------:R-:W2:Y:S04]  /*0ff0*/  LDG.E.64 R28, desc[UR8][R14.64+0x8] ;  /* 0x000008080e1c7981 */ /* 0x000ea8000c1e1b00 */
[----:B------:R-:W2:Y:S04]  /*1000*/  LDG.E.64 R26, desc[UR8][R18.64+0x8] ;  /* 0x00000808121a7981 */ /* 0x000ea8000c1e1b00 */
[----:B------:R-:W3:Y:S04]  /*1010*/  LDG.E.64 R22, desc[UR8][R14.64] ;  /* 0x000000080e167981 */ /* 0x000ee8000c1e1b00 */
[----:B------:R-:W3:Y:S04]  /*1020*/  LDG.E.64 R16, desc[UR8][R18.64] ;  /* 0x0000000812107981 */ /* 0x000ee8000c1e1b00 */
[----:B------:R-:W4:Y:S04]  /*1030*/  LDG.E.64 R2, desc[UR8][R14.64+0x10] ;  /* 0x000010080e027981 */ /* 0x000f28000c1e1b00 */
[----:B------:R-:W4:Y:S04]  /*1040*/  LDG.E.64 R6, desc[UR8][R18.64+0x10] ;  /* 0x0000100812067981 */ /* 0x000f28000c1e1b00 */
[----:B------:R-:W5:Y:S04]  /*1050*/  LDG.E.64 R4, desc[UR8][R14.64+0x18] ;  /* 0x000018080e047981 */ /* 0x000f68000c1e1b00 */
[----:B------:R-:W5:Y:S01]  /*1060*/  LDG.E.64 R12, desc[UR8][R18.64+0x18] ;  /* 0x00001808120c7981 */ /* 0x000f62000c1e1b00 */
[----:B------:R-:W-:Y:S01]  /*1070*/  BSSY.RECONVERGENT B0, `(.L_x_13) ;  /* 0x0000020000007945 */ /* 0x000fe20003800200 */
[----:B--2---:R-:W-:-:S02]  /*1080*/  DADD R26, R26, -R28 ;  /* 0x000000001a1a7229 */ /* 0x004fc4000000081c */
[----:B---3--:R-:W-:-:S06]  /*1090*/  DADD R16, R16, -R22 ;  /* 0x0000000010107229 */ /* 0x008fcc0000000816 */
[----:B------:R-:W-:Y:S02]  /*10a0*/  DMUL R26, R26, R26 ;  /* 0x0000001a1a1a7228 */ /* 0x000fe40000000000 */
[----:B----4-:R-:W-:-:S06]  /*10b0*/  DADD R2, R6, -R2 ;  /* 0x0000000006027229 */ /* 0x010fcc0000000802 */
[----:B------:R-:W-:Y:S01]  /*10c0*/  DFMA R26, R16, R16, R26 ;  /* 0x00000010101a722b */ /* 0x000fe2000000001a */
[----:B------:R-:W-:Y:S01]  /*10d0*/  IMAD.MOV.U32 R6, RZ, RZ, 0x0 ;  /* 0x00000000ff067424 */ /* 0x000fe200078e00ff */
[----:B------:R-:W-:Y:S01]  /*10e0*/  MOV R7, 0x3fd80000 ;  /* 0x3fd8000000077802 */ /* 0x000fe20000000f00 */
[----:B-----5:R-:W-:-:S05]  /*10f0*/  DADD R12, R12, -R4 ;  /* 0x000000000c0c7229 */ /* 0x020fca0000000804 */
[----:B------:R-:W-:-:S08]  /*1100*/  DFMA R4, R2, R2, R26 ;  /* 0x000000020204722b */ /* 0x000fd0000000001a */
[----:B------:R-:W-:-:S06]  /*1110*/  DFMA R4, R12, R12, R4 ;  /* 0x0000000c0c04722b */ /* 0x000fcc0000000004 */
[----:B------:R-:W1:Y:S04]  /*1120*/  MUFU.RSQ64H R17, R5 ;  /* 0x0000000500117308 */ /* 0x000e680000001c00 */
[----:B------:R-:W-:-:S04]  /*1130*/  IADD3 R16, PT, PT, R5, -0x3500000, RZ ;  /* 0xfcb0000005107810 */ /* 0x000fc80007ffe0ff */
[----:B------:R-:W-:Y:S02]  /*1140*/  ISETP.GE.U32.AND P0, PT, R16, 0x7ca00000, PT ;  /* 0x7ca000001000780c */ /* 0x000fe40003f06070 */
[----:B-1----:R-:W-:-:S08]  /*1150*/  DMUL R2, R16, R16 ;  /* 0x0000001010027228 */ /* 0x002fd00000000000 */
[----:B------:R-:W-:-:S08]  /*1160*/  DFMA R2, R4, -R2, 1 ;  /* 0x3ff000000402742b */ /* 0x000fd00000000802 */
[----:B------:R-:W-:Y:S02]  /*1170*/  DFMA R6, R2, R6, 0.5 ;  /* 0x3fe000000206742b */ /* 0x000fe40000000006 */
[----:B------:R-:W-:-:S08]  /*1180*/  DMUL R2, R16, R2 ;  /* 0x0000000210027228 */ /* 0x000fd00000000000 */
[----:B0-----:R-:W-:-:S08]  /*1190*/  DFMA R20, R6, R2, R16 ;  /* 0x000000020614722b */ /* 0x001fd00000000010 */
[----:B------:R-:W-:Y:S02]  /*11a0*/  DMUL R18, R4, R20 ;  /* 0x0000001404127228 */ /* 0x000fe40000000000 */
[----:B------:R-:W-:Y:S01]  /*11b0*/  VIADD R7, R21, 0xfff00000 ;  /* 0xfff0000015077836 */ /* 0x000fe20000000000 */
[----:B------:R-:W-:-:S05]  /*11c0*/  MOV R6, R20 ;  /* 0x0000001400067202 */ /* 0x000fca0000000f00 */
        /* <DEDUP_REMOVED lines=8> */
[----:B------:R-:W-:Y:S01]  /*1250*/  MOV R12, R28 ;  /* 0x0000001c000c7202 */ /* 0x000fe20000000f00 */
[----:B------:R-:W-:-:S07]  /*1260*/  IMAD.MOV.U32 R13, RZ, RZ, R29 ;  /* 0x000000ffff0d7224 */ /* 0x000fce00078e001d */
.L_x_14:
[----:B------:R-:W-:Y:S05]  /*1270*/  BSYNC.RECONVERGENT B0 ;  /* 0x0000000000007941 */ /* 0x000fea0003800200 */
.L_x_13:
[----:B------:R1:W-:Y:S01]  /*1280*/  STG.E.64 desc[UR8][R10.64+0x8], R12 ;  /* 0x0000080c0a007986 */ /* 0x0003e2000c101b08 */
[----:B------:R-:W-:-:S07]  /*1290*/  IADD3 R9, PT, PT, R9, 0x2, RZ ;  /* 0x0000000209097810 */ /* 0x000fce0007ffe0ff */
.L_x_10:
[----:B------:R-:W2:Y:S02]  /*12a0*/  LDC R0, c[0x0][0x398] ;  /* 0x0000e600ff007b82 */ /* 0x000ea40000000800 */
[----:B--2---:R-:W-:-:S04]  /*12b0*/  LOP3.LUT R0, R0, 0x1, RZ, 0xc0, !PT ;  /* 0x0000000100007812 */ /* 0x004fc800078ec0ff */
[----:B------:R-:W-:-:S13]  /*12c0*/  ISETP.NE.U32.AND P0, PT, R0, 0x1, PT ;  /* 0x000000010000780c */ /* 0x000fda0003f05070 */
[----:B------:R-:W-:Y:S05]  /*12d0*/  @P0 EXIT ;  /* 0x000000000000094d */ /* 0x000fea0003800000 */
[----:B-1----:R-:W1:Y:S01]  /*12e0*/  LDC.64 R12, c[0x0][0x380] ;  /* 0x0000e000ff0c7b82 */ /* 0x002e620000000a00 */
[----:B------:R-:W-:Y:S01]  /*12f0*/  IMAD.SHL.U32 R3, R9, 0x4, RZ ;  /* 0x0000000409037824 */ /* 0x000fe200078e00ff */
[----:B------:R-:W2:Y:S04]  /*1300*/  LDG.E.64 R22, desc[UR8][R14.64+0x8] ;  /* 0x000008080e167981 */ /* 0x000ea8000c1e1b00 */
[----:B------:R-:W3:Y:S04]  /*1310*/  LDG.E.64 R18, desc[UR8][R14.64] ;  /* 0x000000080e127981 */ /* 0x000ee8000c1e1b00 */
[----:B------:R-:W4:Y:S01]  /*1320*/  LDG.E.64 R6, desc[UR8][R14.64+0x18] ;  /* 0x000018080e067981 */ /* 0x000f22000c1e1b00 */
[----:B-1----:R-:W-:-:S03]  /*1330*/  IMAD.WIDE.U32 R12, R3, 0x8, R12 ;  /* 0x00000008030c7825 */ /* 0x002fc600078e000c */
[----:B------:R-:W5:Y:S04]  /*1340*/  LDG.E.64 R2, desc[UR8][R14.64+0x10] ;  /* 0x000010080e027981 */ /* 0x000f68000c1e1b00 */
[----:B------:R-:W2:Y:S04]  /*1350*/  LDG.E.64 R20, desc[UR8][R12.64+0x8] ;  /* 0x000008080c147981 */ /* 0x000ea8000c1e1b00 */
[----:B------:R-:W3:Y:S04]  /*1360*/  LDG.E.64 R16, desc[UR8][R12.64] ;  /* 0x000000080c107981 */ /* 0x000ee8000c1e1b00 */
[----:B------:R-:W5:Y:S04]  /*1370*/  LDG.E.64 R4, desc[UR8][R12.64+0x10] ;  /* 0x000010080c047981 */ /* 0x000f68000c1e1b00 */
[----:B0-----:R-:W4:Y:S01]  /*1380*/  LDG.E.64 R10, desc[UR8][R12.64+0x18] ;  /* 0x000018080c0a7981 */ /* 0x001f22000c1e1b00 */
[----:B------:R-:W-:Y:S01]  /*1390*/  BSSY.RECONVERGENT B0, `(.L_x_15) ;  /* 0x0000022000007945 */ /* 0x000fe20003800200 */
[----:B--2---:R-:W-:-:S02]  /*13a0*/  DADD R20, R20, -R22 ;  /* 0x0000000014147229 */ /* 0x004fc40000000816 */
[----:B---3--:R-:W-:-:S06]  /*13b0*/  DADD R16, R16, -R18 ;  /* 0x0000000010107229 */ /* 0x008fcc0000000812 */
[----:B------:R-:W-:Y:S02]  /*13c0*/  DMUL R20, R20, R20 ;  /* 0x0000001414147228 */ /* 0x000fe40000000000 */
[----:B-----5:R-:W-:-:S06]  /*13d0*/  DADD R2, R4, -R2 ;  /* 0x0000000004027229 */ /* 0x020fcc0000000802 */
[----:B------:R-:W-:Y:S02]  /*13e0*/  DFMA R20, R16, R16, R20 ;  /* 0x000000101014722b */ /* 0x000fe40000000014 */
[----:B----4-:R-:W-:-:S06]  /*13f0*/  DADD R6, R10, -R6 ;  /* 0x000000000a067229 */ /* 0x010fcc0000000806 */
[----:B------:R-:W-:-:S08]  /*1400*/  DFMA R4, R2, R2, R20 ;  /* 0x000000020204722b */ /* 0x000fd00000000014 */
[----:B------:R-:W-:-:S06]  /*1410*/  DFMA R4, R6, R6, R4 ;  /* 0x000000060604722b */ /* 0x000fcc0000000004 */
[----:B------:R-:W0:Y:S04]  /*1420*/  MUFU.RSQ64H R17, R5 ;  /* 0x0000000500117308 */ /* 0x000e280000001c00 */
[----:B------:R-:W-:Y:S01]  /*1430*/  IADD3 R16, PT, PT, R5, -0x3500000, RZ ;  /* 0xfcb0000005107810 */ /* 0x000fe20007ffe0ff */
[----:B------:R-:W-:Y:S01]  /*1440*/  IMAD.MOV.U32 R6, RZ, RZ, 0x0 ;  /* 0x00000000ff067424 */ /* 0x000fe200078e00ff */
[----:B------:R-:W-:-:S04]  /*1450*/  MOV R7, 0x3fd80000 ;  /* 0x3fd8000000077802 */ /* 0x000fc80000000f00 */
        /* <DEDUP_REMOVED lines=14> */
[----:B------:R-:W-:Y:S01]  /*1540*/  MOV R2, R12 ;  /* 0x0000000c00027202 */ /* 0x000fe20000000f00 */
[----:B------:R-:W-:Y:S01]  /*1550*/  IMAD.MOV.U32 R3, RZ, RZ, R13 ;  /* 0x000000ffff037224 */ /* 0x000fe200078e000d */
[----:B------:R-:W-:Y:S01]  /*1560*/  MOV R18, 0x1590 ;  /* 0x0000159000127802 */ /* 0x000fe20000000f00 */
[----:B------:R-:W-:-:S07]  /*1570*/  IMAD.MOV.U32 R17, RZ, RZ, R7 ;  /* 0x000000ffff117224 */ /* 0x000fce00078e0007 */
[----:B------:R-:W-:Y:S05]  /*1580*/  CALL.REL.NOINC `($__internal_0_$__cuda_sm20_dsqrt_rn_f64_mediumpath_v1) ;  /* 0x0000000000207944 */ /* 0x000fea0003c00000 */
[----:B------:R-:W-:Y:S01]  /*1590*/  MOV R2, R28 ;  /* 0x0000001c00027202 */ /* 0x000fe20000000f00 */
[----:B------:R-:W-:-:S07]  /*15a0*/  IMAD.MOV.U32 R3, RZ, RZ, R29 ;  /* 0x000000ffff037224 */ /* 0x000fce00078e001d */
.L_x_16:
[----:B------:R-:W-:Y:S05]  /*15b0*/  BSYNC.RECONVERGENT B0 ;  /* 0x0000000000007941 */ /* 0x000fea0003800200 */
.L_x_15:
[----:B------:R-:W0:Y:S01]  /*15c0*/  LDC.64 R4, c[0x0][0x390] ;  /* 0x0000e400ff047b82 */ /* 0x000e220000000a00 */
[----:B------:R-:W-:-:S05]  /*15d0*/  IADD3 R9, PT, PT, R24, R9, RZ ;  /* 0x0000000918097210 */ /* 0x000fca0007ffe0ff */
[----:B0-----:R-:W-:-:S05]  /*15e0*/  IMAD.WIDE R4, R9, 0x8, R4 ;  /* 0x0000000809047825 */ /* 0x001fca00078e0204 */
[----:B------:R-:W-:Y:S01]  /*15f0*/  STG.E.64 desc[UR8][R4.64], R2 ;  /* 0x0000000204007986 */ /* 0x000fe2000c101b08 */
[----:B------:R-:W-:Y:S05]  /*1600*/  EXIT ;  /* 0x000000000000794d */ /* 0x000fea0003800000 */
        .weak           $__internal_0_$__cuda_sm20_dsqrt_rn_f64_mediumpath_v1
        .type           $__internal_0_$__cuda_sm20_dsqrt_rn_f64_mediumpath_v1,@function
        .size           $__internal_0_$__cuda_sm20_dsqrt_rn_f64_mediumpath_v1,(.L_x_22 - $__internal_0_$__cuda_sm20_dsqrt_rn_f64_mediumpath_v1)
$__internal_0_$__cuda_sm20_dsqrt_rn_f64_mediumpath_v1:
[----:B------:R-:W-:Y:S01]  /*1610*/  ISETP.GE.U32.AND P1, PT, R16, -0x3400000, PT ;  /* 0xfcc000001000780c */ /* 0x000fe20003f26070 */
[----:B------:R-:W-:Y:S01]  /*1620*/  BSSY.RECONVERGENT B1, `(.L_x_17) ;  /* 0x0000026000017945 */ /* 0x000fe20003800200 */
[----:B------:R-:W-:Y:S01]  /*1630*/  IMAD.MOV.U32 R16, RZ, RZ, R6 ;  /* 0x000000ffff107224 */ /* 0x000fe200078e0006 */
[----:B------:R-:W-:Y:S01]  /*1640*/  MOV R20, R0 ;  /* 0x0000000000147202 */ /* 0x000fe20000000f00 */
[----:B------:R-:W-:-:S09]  /*1650*/  IMAD.MOV.U32 R21, RZ, RZ, R19 ;  /* 0x000000ffff157224 */ /* 0x000fd200078e0013 */
[----:B------:R-:W-:Y:S05]  /*1660*/  @!P1 BRA `(.L_x_18) ;  /* 0x0000000000209947 */ /* 0x000fea0003800000 */
[----:B------:R-:W-:-:S10]  /*1670*/  DFMA.RM R2, R2, R16, R20 ;  /* 0x000000100202722b */ /* 0x000fd40000004014 */
[----:B------:R-:W-:-:S04]  /*1680*/  IADD3 R16, P1, PT, R2, 0x1, RZ ;  /* 0x0000000102107810 */ /* 0x000fc80007f3e0ff */
[----:B------:R-:W-:-:S06]  /*1690*/  IADD3.X R17, PT, PT, RZ, R3, RZ, P1, !PT ;  /* 0x00000003ff117210 */ /* 0x000fcc0000ffe4ff */
[----:B------:R-:W-:-:S08]  /*16a0*/  DFMA.RP R4, -R2, R16, R4 ;  /* 0x000000100204722b */ /* 0x000fd00000008104 */
[----:B------:R-:W-:-:S06]  /*16b0*/  DSETP.GT.AND P1, PT, R4, RZ, PT ;  /* 0x000000ff0400722a */ /* 0x000fcc0003f24000 */
[----:B------:R-:W-:Y:S02]  /*16c0*/  FSEL R2, R16, R2, P1 ;  /* 0x0000000210027208 */ /* 0x000fe40000800000 */
[----:B------:R-:W-:Y:S01]  /*16d0*/  FSEL R3, R17, R3, P1 ;  /* 0x0000000311037208 */ /* 0x000fe20000800000 */
[----:B------:R-:W-:Y:S06]  /*16e0*/  BRA `(.L_x_19) ;  /* 0x0000000000647947 */ /* 0x000fec0003800000 */
.L_x_18:
[----:B------:R-:W-:-:S14]  /*16f0*/  DSETP.NE.AND P1, PT, R4, RZ, PT ;  /* 0x000000ff0400722a */ /* 0x000fdc0003f25000 */
[----:B------:R-:W-:Y:S05]  /*1700*/  @!P1 BRA `(.L_x_20) ;  /* 0x0000000000589947 */ /* 0x000fea0003800000 */
[----:B------:R-:W-:-:S13]  /*1710*/  ISETP.GE.AND P1, PT, R5, RZ, PT ;  /* 0x000000ff0500720c */ /* 0x000fda0003f26270 */
[----:B------:R-:W-:Y:S01]  /*1720*/  @!P1 IMAD.MOV.U32 R2, RZ, RZ, 0x0 ;  /* 0x00000000ff029424 */ /* 0x000fe200078e00ff */
[----:B------:R-:W-:Y:S01]  /*1730*/  @!P1 MOV R3, 0xfff80000 ;  /* 0xfff8000000039802 */ /* 0x000fe20000000f00 */
[----:B------:R-:W-:Y:S06]  /*1740*/  @!P1 BRA `(.L_x_19) ;  /* 0x00000000004c9947 */ /* 0x000fec0003800000 */
[----:B------:R-:W-:-:S13]  /*1750*/  ISETP.GT.AND P1, PT, R5, 0x7fefffff, PT ;  /* 0x7fefffff0500780c */ /* 0x000fda0003f24270 */
[----:B------:R-:W-:Y:S05]  /*1760*/  @P1 BRA `(.L_x_20) ;  /* 0x0000000000401947 */ /* 0x000fea0003800000 */
[----:B------:R-:W-:Y:S01]  /*1770*/  DMUL R20, R4, 8.11296384146066816958e+31 ;  /* 0x4690000004147828 */ /* 0x000fe20000000000 */
[----:B------:R-:W-:Y:S01]  /*1780*/  IMAD.MOV.U32 R2, RZ, RZ, RZ ;  /* 0x000000ffff027224 */ /* 0x000fe200078e00ff */
[----:B------:R-:W-:Y:S01]  /*1790*/  MOV R16, 0x0 ;  /* 0x0000000000107802 */ /* 0x000fe20000000f00 */
[----:B------:R-:W-:-:S03]  /*17a0*/  IMAD.MOV.U32 R17, RZ, RZ, 0x3fd80000 ;  /* 0x3fd80000ff117424 */ /* 0x000fc600078e00ff */
[----:B------:R-:W0:Y:S02]  /*17b0*/  MUFU.RSQ64H R3, R21 ;  /* 0x0000001500037308 */ /* 0x000e240000001c00 */
[----:B0-----:R-:W-:-:S08]  /*17c0*/  DMUL R4, R2, R2 ;  /* 0x0000000202047228 */ /* 0x001fd00000000000 */
[----:B------:R-:W-:-:S08]  /*17d0*/  DFMA R4, R20, -R4, 1 ;  /* 0x3ff000001404742b */ /* 0x000fd00000000804 */
[----:B------:R-:W-:Y:S02]  /*17e0*/  DFMA R16, R4, R16, 0.5 ;  /* 0x3fe000000410742b */ /* 0x000fe40000000010 */
[----:B------:R-:W-:-:S08]  /*17f0*/  DMUL R4, R2, R4 ;  /* 0x0000000402047228 */ /* 0x000fd00000000000 */
[----:B------:R-:W-:-:S08]  /*1800*/  DFMA R4, R16, R4, R2 ;  /* 0x000000041004722b */ /* 0x000fd00000000002 */
[----:B------:R-:W-:Y:S02]  /*1810*/  DMUL R2, R20, R4 ;  /* 0x0000000414027228 */ /* 0x000fe40000000000 */
[----:B------:R-:W-:-:S06]  /*1820*/  IADD3 R5, PT, PT, R5, -0x100000, RZ ;  /* 0xfff0000005057810 */ /* 0x000fcc0007ffe0ff */
[----:B------:R-:W-:-:S08]  /*1830*/  DFMA R16, R2, -R2, R20 ;  /* 0x800000020210722b */ /* 0x000fd00000000014 */
[----:B------:R-:W-:-:S10]  /*1840*/  DFMA R2, R4, R16, R2 ;  /* 0x000000100402722b */ /* 0x000fd40000000002 */
[----:B------:R-:W-:Y:S01]  /*1850*/  VIADD R3, R3, 0xfcb00000 ;  /* 0xfcb0000003037836 */ /* 0x000fe20000000000 */
[----:B------:R-:W-:Y:S06]  /*1860*/  BRA `(.L_x_19) ;  /* 0x0000000000047947 */ /* 0x000fec0003800000 */
.L_x_20:
[----:B------:R-:W-:-:S11]  /*1870*/  DADD R2, R4, R4 ;  /* 0x0000000004027229 */ /* 0x000fd60000000004 */
.L_x_19:
[----:B------:R-:W-:Y:S05]  /*1880*/  BSYNC.RECONVERGENT B1 ;  /* 0x0000000000017941 */ /* 0x000fea0003800200 */
.L_x_17:
[----:B------:R-:W-:Y:S01]  /*1890*/  HFMA2 R19, -RZ, RZ, 0, 0 ;  /* 0x00000000ff137431 */ /* 0x000fe200000001ff */
[----:B------:R-:W-:Y:S01]  /*18a0*/  MOV R28, R2 ;  /* 0x00000002001c7202 */ /* 0x000fe20000000f00 */
[----:B------:R-:W-:Y:S02]  /*18b0*/  IMAD.MOV.U32 R29, RZ, RZ, R3 ;  /* 0x000000ffff1d7224 */ /* 0x000fe400078e0003 */
[----:B------:R-:W-:Y:S05]  /*18c0*/  RET.REL.NODEC R18 `(_Z16computeDistancesPdS_S_ii) ;  /* 0xffffffe412cc7950 */ /* 0x000fea0003c3ffff */
.L_x_21:
[----:B------:R-:W-:-:S00]  /*18d0*/  BRA `(.L_x_21) ;  /* 0xfffffffc00fc7947 */ /* 0x000fc0000383ffff */
[----:B------:R-:W-:-:S00]  /*18e0*/  NOP ;  /* 0x0000000000007918 */ /* 0x000fc00000000000 */
        /* <DEDUP_REMOVED lines=9> */
.L_x_22:


//--------------------- .nv.shared.reserved.0     --------------------------
	.section	.nv.shared.reserved.0,"aw",@nobits
	.weak		__nv_reservedSMEM_offset_0_alias
	.size		__nv_reservedSMEM_offset_0_alias, 0, 64
	.other		__nv_reservedSMEM_offset_0_alias,@"STO_CUDA_RESERVED_SHARED STV_DEFAULT"
__nv_reservedSMEM_offset_0_alias:
	.zero		0
	.zero		64


//--------------------- .nv.constant0._Z16computeDistancesPdS_S_ii --------------------------
	.section	.nv.constant0._Z16computeDistancesPdS_S_ii,"a",@progbits
	.sectionflags	@""
	.align	4
.nv.constant0._Z16computeDistancesPdS_S_ii:
	.zero		928


//--------------------- SYMBOLS --------------------------

	.type		.nv.reservedSmem.offset0,@object
	.size		.nv.reservedSmem.offset0,0x4
